//
// Generated by NVIDIA NVVM Compiler
//
// Compiler Build ID: CL-36424714
// Cuda compilation tools, release 13.0, V13.0.88
// Based on NVVM 20.0.0
//

.version 9.0
.target sm_100
.address_size 64

	// .globl	_Z9EditBlockPcS_mmPj
.extern .func  (.param .b64 func_retval0) malloc
(
	.param .b64 malloc_param_0
)
;
.extern .func free
(
	.param .b64 free_param_0
)
;

.visible .entry _Z9EditBlockPcS_mmPj(
	.param .u64 .ptr .align 1 _Z9EditBlockPcS_mmPj_param_0,
	.param .u64 .ptr .align 1 _Z9EditBlockPcS_mmPj_param_1,
	.param .u64 _Z9EditBlockPcS_mmPj_param_2,
	.param .u64 _Z9EditBlockPcS_mmPj_param_3,
	.param .u64 .ptr .align 1 _Z9EditBlockPcS_mmPj_param_4
)
{
	.reg .pred 	%p<7>;
	.reg .b16 	%rs<3>;
	.reg .b32 	%r<37>;
	.reg .b64 	%rd<60>;

	ld.param.u64 	%rd18, [_Z9EditBlockPcS_mmPj_param_0];
	ld.param.u64 	%rd19, [_Z9EditBlockPcS_mmPj_param_1];
	ld.param.u64 	%rd20, [_Z9EditBlockPcS_mmPj_param_2];
	ld.param.u64 	%rd23, [_Z9EditBlockPcS_mmPj_param_3];
	mov.u32 	%r1, %ctaid.x;
	cvt.u64.u32 	%rd24, %r1;
	mul.lo.s64 	%rd25, %rd20, %rd24;
	mov.u32 	%r2, %tid.x;
	cvt.u64.u32 	%rd26, %r2;
	mad.lo.s64 	%rd1, %rd23, %rd26, %rd25;
	mov.u32 	%r3, %ctaid.y;
	cvt.u64.u32 	%rd27, %r3;
	mul.lo.s64 	%rd28, %rd20, %rd27;
	mov.u32 	%r4, %tid.y;
	cvt.u64.u32 	%rd29, %r4;
	mad.lo.s64 	%rd2, %rd23, %rd29, %rd28;
	shl.b64 	%rd30, %rd20, 2;
	add.s64 	%rd31, %rd30, 4;
	{ // callseq 0, 0
	.param .b64 param0;
	st.param.b64 	[param0], %rd31;
	.param .b64 retval0;
	call.uni (retval0), 
	malloc, 
	(
	param0
	);
	ld.param.b64 	%rd58, [retval0];
	} // callseq 0
	{ // callseq 1, 0
	.param .b64 param0;
	st.param.b64 	[param0], %rd31;
	.param .b64 retval0;
	call.uni (retval0), 
	malloc, 
	(
	param0
	);
	ld.param.b64 	%rd59, [retval0];
	} // callseq 1
	mov.b32 	%r34, 0;
	mov.b64 	%rd53, 0;
$L__BB0_1:
	shl.b64 	%rd34, %rd53, 2;
	add.s64 	%rd35, %rd58, %rd34;
	st.u32 	[%rd35], %r34;
	add.s32 	%r34, %r34, 1;
	cvt.u64.u32 	%rd53, %r34;
	setp.lt.u64 	%p1, %rd20, %rd53;
	@%p1 bra 	$L__BB0_2;
	bra.uni 	$L__BB0_1;
$L__BB0_2:
	setp.eq.s64 	%p2, %rd20, 0;
	@%p2 bra 	$L__BB0_7;
	cvta.to.global.u64 	%rd5, %rd18;
	cvta.to.global.u64 	%rd6, %rd19;
	mov.b32 	%r35, 1;
	mov.b64 	%rd54, 1;
	mov.u64 	%rd55, %rd59;
$L__BB0_4:
	mov.u64 	%rd59, %rd58;
	mov.u64 	%rd58, %rd55;
	add.s32 	%r14, %r35, -1;
	st.u32 	[%rd59], %r14;
	st.u32 	[%rd58], %r35;
	add.s64 	%rd38, %rd2, %rd54;
	add.s64 	%rd12, %rd6, %rd38;
	mov.b32 	%r36, 1;
	mov.b64 	%rd57, 1;
$L__BB0_5:
	add.s64 	%rd39, %rd1, %rd57;
	add.s64 	%rd40, %rd5, %rd39;
	ld.global.u8 	%rs1, [%rd40+-1];
	ld.global.u8 	%rs2, [%rd12+-1];
	setp.ne.s16 	%p3, %rs1, %rs2;
	selp.u32 	%r15, 1, 0, %p3;
	add.s32 	%r16, %r36, -1;
	mul.wide.u32 	%rd41, %r16, 4;
	add.s64 	%rd42, %rd58, %rd41;
	ld.u32 	%r17, [%rd42];
	add.s32 	%r18, %r17, 1;
	shl.b64 	%rd43, %rd57, 2;
	add.s64 	%rd44, %rd59, %rd43;
	ld.u32 	%r19, [%rd44];
	add.s32 	%r20, %r19, 1;
	setp.lt.u32 	%p4, %r18, %r20;
	selp.b32 	%r21, %r17, %r19, %p4;
	add.s32 	%r22, %r21, 1;
	add.s64 	%rd45, %rd59, %rd41;
	ld.u32 	%r23, [%rd45];
	add.s32 	%r24, %r23, %r15;
	min.u32 	%r25, %r22, %r24;
	add.s64 	%rd46, %rd58, %rd43;
	st.u32 	[%rd46], %r25;
	add.s32 	%r36, %r36, 1;
	cvt.u64.u32 	%rd57, %r36;
	setp.ge.u64 	%p5, %rd20, %rd57;
	@%p5 bra 	$L__BB0_5;
	add.s32 	%r35, %r35, 1;
	cvt.u64.u32 	%rd54, %r35;
	setp.ge.u64 	%p6, %rd20, %rd54;
	mov.u64 	%rd55, %rd59;
	@%p6 bra 	$L__BB0_4;
$L__BB0_7:
	ld.param.u64 	%rd52, [_Z9EditBlockPcS_mmPj_param_4];
	cvta.to.global.u64 	%rd47, %rd52;
	mov.u32 	%r26, %ntid.y;
	mad.lo.s32 	%r27, %r26, %r3, %r4;
	mov.u32 	%r28, %nctaid.x;
	mov.u32 	%r29, %ntid.x;
	mad.lo.s32 	%r30, %r27, %r28, %r1;
	mad.lo.s32 	%r31, %r30, %r29, %r2;
	mul.lo.s32 	%r32, %r31, 3;
	mul.wide.u32 	%rd48, %r32, 4;
	add.s64 	%rd49, %rd47, %rd48;
	st.global.u32 	[%rd49], %rd1;
	st.global.u32 	[%rd49+4], %rd2;
	shl.b64 	%rd50, %rd20, 2;
	add.s64 	%rd51, %rd58, %rd50;
	ld.u32 	%r33, [%rd51];
	st.global.u32 	[%rd49+8], %r33;
	{ // callseq 2, 0
	.param .b64 param0;
	st.param.b64 	[param0], %rd58;
	call.uni 
	free, 
	(
	param0
	);
	} // callseq 2
	{ // callseq 3, 0
	.param .b64 param0;
	st.param.b64 	[param0], %rd59;
	call.uni 
	free, 
	(
	param0
	);
	} // callseq 3
	ret;

}


// ===== COMPILED SASS (sm_100) =====

	.target	sm_100

	.elftype	@"ET_EXEC"


//--------------------- .note.nv.tkinfo           --------------------------
	.section	.note.nv.tkinfo,"",@"SHT_NOTE"
	.sectionflags	@"SHF_NOTE_NV_TKINFO"
	.tkinfo
        /*0018*/ 	.word	0x00000002
        /*0030*/ 	.string	""
        /*0030*/ 	.string	"ptxas"
        /*0030*/ 	.string	"Cuda compilation tools, release 13.0, V13.0.88"
        /*0030*/ 	.string	"Build cuda_13.0.r13.0/compiler.36424714_0"
        /*0030*/ 	.string	"-arch sm_100 -m 64 "



//--------------------- .note.nv.cuinfo           --------------------------
	.section	.note.nv.cuinfo,"",@"SHT_NOTE"
	.sectionflags	@"SHF_NOTE_NV_CUINFO"
        /*0018*/ 	.short	0x0002
        /*001a*/ 	.short	0x0064
        /*001c*/ 	.short	0x0082
	.zero		2


//--------------------- .nv.info                  --------------------------
	.section	.nv.info,"",@"SHT_CUDA_INFO"
	.align	4


	//----- nvinfo : EIATTR_REGCOUNT
	.align		4
        /*0000*/ 	.byte	0x04, 0x2f
        /*0002*/ 	.short	(.L_1 - .L_0)
	.align		4
.L_0:
        /*0004*/ 	.word	index@(_Z9EditBlockPcS_mmPj)
        /*0008*/ 	.word	0x00000020


	//----- nvinfo : EIATTR_FRAME_SIZE
	.align		4
.L_1:
        /*000c*/ 	.byte	0x04, 0x11
        /*000e*/ 	.short	(.L_3 - .L_2)
	.align		4
.L_2:
        /*0010*/ 	.word	index@(_Z9EditBlockPcS_mmPj)
        /*0014*/ 	.word	0x00000000


	//----- nvinfo : EIATTR_MIN_STACK_SIZE
	.align		4
.L_3:
        /*0018*/ 	.byte	0x04, 0x12
        /*001a*/ 	.short	(.L_5 - .L_4)
	.align		4
.L_4:
        /*001c*/ 	.word	index@(_Z9EditBlockPcS_mmPj)
        /*0020*/ 	.word	0x00000000
.L_5:


//--------------------- .nv.compat                --------------------------
	.section	.nv.compat,"",@"SHT_CUDA_COMPAT_INFO"
	.align	4
        /*0000*/ 	.byte	0x02, 0x09, 0x00, 0x00, 0x02, 0x02, 0x01, 0x00, 0x02, 0x05, 0x05, 0x00, 0x03, 0x07, 0x01, 0x01
        /*0010*/ 	.byte	0x02, 0x03, 0x00, 0x00, 0x02, 0x06, 0x01, 0x00, 0x04, 0x0b, 0x08, 0x00, 0x09, 0x00, 0x00, 0x00
        /*0020*/ 	.byte	0x00, 0x00, 0x00, 0x00


//--------------------- .nv.info._Z9EditBlockPcS_mmPj --------------------------
	.section	.nv.info._Z9EditBlockPcS_mmPj,"",@"SHT_CUDA_INFO"
	.sectionflags	@""
	.align	4


	//----- nvinfo : EIATTR_CUDA_API_VERSION
	.align		4
        /*0000*/ 	.byte	0x04, 0x37
        /*0002*/ 	.short	(.L_7 - .L_6)
.L_6:
        /*0004*/ 	.word	0x00000082


	//----- nvinfo : EIATTR_KPARAM_INFO
	.align		4
.L_7:
        /*0008*/ 	.byte	0x04, 0x17
        /*000a*/ 	.short	(.L_9 - .L_8)
.L_8:
        /*000c*/ 	.word	0x00000000
        /*0010*/ 	.short	0x0004
        /*0012*/ 	.short	0x0020
        /*0014*/ 	.byte	0x00, 0xf5, 0x21, 0x00


	//----- nvinfo : EIATTR_KPARAM_INFO
	.align		4
.L_9:
        /*0018*/ 	.byte	0x04, 0x17
        /*001a*/ 	.short	(.L_11 - .L_10)
.L_10:
        /*001c*/ 	.word	0x00000000
        /*0020*/ 	.short	0x0003
        /*0022*/ 	.short	0x0018
        /*0024*/ 	.byte	0x00, 0xf0, 0x21, 0x00


	//----- nvinfo : EIATTR_KPARAM_INFO
	.align		4
.L_11:
        /*0028*/ 	.byte	0x04, 0x17
        /*002a*/ 	.short	(.L_13 - .L_12)
.L_12:
        /*002c*/ 	.word	0x00000000
        /*0030*/ 	.short	0x0002
        /*0032*/ 	.short	0x0010
        /*0034*/ 	.byte	0x00, 0xf0, 0x21, 0x00


	//----- nvinfo : EIATTR_KPARAM_INFO
	.align		4
.L_13:
        /*0038*/ 	.byte	0x04, 0x17
        /*003a*/ 	.short	(.L_15 - .L_14)
.L_14:
        /*003c*/ 	.word	0x00000000
        /*0040*/ 	.short	0x0001
        /*0042*/ 	.short	0x0008
        /*0044*/ 	.byte	0x00, 0xf5, 0x21, 0x00


	//----- nvinfo : EIATTR_KPARAM_INFO
	.align		4
.L_15:
        /*0048*/ 	.byte	0x04, 0x17
        /*004a*/ 	.short	(.L_17 - .L_16)
.L_16:
        /*004c*/ 	.word	0x00000000
        /*0050*/ 	.short	0x0000
        /*0052*/ 	.short	0x0000
        /*0054*/ 	.byte	0x00, 0xf5, 0x21, 0x00


	//----- nvinfo : EIATTR_SPARSE_MMA_MASK
	.align		4
.L_17:
        /*0058*/ 	.byte	0x03, 0x50
        /*005a*/ 	.short	0x0000


	//----- nvinfo : EIATTR_MAXREG_COUNT
	.align		4
        /*005c*/ 	.byte	0x03, 0x1b
        /*005e*/ 	.short	0x00ff


	//----- nvinfo : EIATTR_EXTERNS
	.align		4
        /*0060*/ 	.byte	0x04, 0x0f
        /*0062*/ 	.short	(.L_19 - .L_18)


	//   ....[0]....
	.align		4
.L_18:
        /*0064*/ 	.word	index@(malloc)


	//   ....[1]....
	.align		4
        /*0068*/ 	.word	index@(free)


	//----- nvinfo : EIATTR_MERCURY_ISA_VERSION
	.align		4
.L_19:
        /*006c*/ 	.byte	0x03, 0x5f
        /*006e*/ 	.short	0x0101


	//----- nvinfo : EIATTR_VRC_CTA_INIT_COUNT
	.align		4
        /*0070*/ 	.byte	0x02, 0x4a
	.zero		1
	.zero		1


	//----- nvinfo : EIATTR_SYSCALL_OFFSETS
	.align		4
        /*0074*/ 	.byte	0x04, 0x46
        /*0076*/ 	.short	(.L_21 - .L_20)


	//   ....[0]....
.L_20:
        /*0078*/ 	.word	0x000001b0


	//   ....[1]....
        /*007c*/ 	.word	0x00000230


	//   ....[2]....
        /*0080*/ 	.word	0x00000a10


	//   ....[3]....
        /*0084*/ 	.word	0x00000a60


	//----- nvinfo : EIATTR_EXIT_INSTR_OFFSETS
	.align		4
.L_21:
        /*0088*/ 	.byte	0x04, 0x1c
        /*008a*/ 	.short	(.L_23 - .L_22)


	//   ....[0]....
.L_22:
        /*008c*/ 	.word	0x00000a70


	//----- nvinfo : EIATTR_CRS_STACK_SIZE
	.align		4
.L_23:
        /*0090*/ 	.byte	0x04, 0x1e
        /*0092*/ 	.short	(.L_25 - .L_24)
.L_24:
        /*0094*/ 	.word	0x00000000


	//----- nvinfo : EIATTR_CBANK_PARAM_SIZE
	.align		4
.L_25:
        /*0098*/ 	.byte	0x03, 0x19
        /*009a*/ 	.short	0x0028


	//----- nvinfo : EIATTR_PARAM_CBANK
	.align		4
        /*009c*/ 	.byte	0x04, 0x0a
        /*009e*/ 	.short	(.L_27 - .L_26)
	.align		4
.L_26:
        /*00a0*/ 	.word	index@(.nv.constant0._Z9EditBlockPcS_mmPj)
        /*00a4*/ 	.short	0x0380
        /*00a6*/ 	.short	0x0028


	//----- nvinfo : EIATTR_SW_WAR
	.align		4
.L_27:
        /*00a8*/ 	.byte	0x04, 0x36
        /*00aa*/ 	.short	(.L_29 - .L_28)
.L_28:
        /*00ac*/ 	.word	0x00000008
.L_29:


//--------------------- .nv.callgraph             --------------------------
	.section	.nv.callgraph,"",@"SHT_CUDA_CALLGRAPH"
	.align	4
	.sectionentsize	8
	.align		4
        /*0000*/ 	.word	0x00000000
	.align		4
        /*0004*/ 	.word	0xffffffff
	.align		4
        /*0008*/ 	.word	index@(_Z9EditBlockPcS_mmPj)
	.align		4
        /*000c*/ 	.word	index@(free)
	.align		4
        /*0010*/ 	.word	index@(_Z9EditBlockPcS_mmPj)
	.align		4
        /*0014*/ 	.word	index@(malloc)
	.align		4
        /*0018*/ 	.word	0x00000000
	.align		4
        /*001c*/ 	.word	0xfffffffe
	.align		4
        /*0020*/ 	.word	0x00000000
	.align		4
        /*0024*/ 	.word	0xfffffffd
	.align		4
        /*0028*/ 	.word	0x00000000
	.align		4
        /*002c*/ 	.word	0xfffffffc


//--------------------- .nv.constant4             --------------------------
	.section	.nv.constant4,"a",@progbits
	.align	8
	.align		8
.nv.constant4:
        /*0000*/ 	.dword	malloc
	.align		8
        /*0008*/ 	.dword	free


//--------------------- .text._Z9EditBlockPcS_mmPj --------------------------
	.section	.text._Z9EditBlockPcS_mmPj,"ax",@progbits
	.align	128
        .global         _Z9EditBlockPcS_mmPj
        .type           _Z9EditBlockPcS_mmPj,@function
        .size           _Z9EditBlockPcS_mmPj,(.L_x_12 - _Z9EditBlockPcS_mmPj)
        .other          _Z9EditBlockPcS_mmPj,@"STO_CUDA_ENTRY STV_DEFAULT"
_Z9EditBlockPcS_mmPj:
.text._Z9EditBlockPcS_mmPj:
[----:B------:R-:W0:Y:S08]  /*0000*/  LDC R1, c[0x0][0x37c] ;  /* 0x0000df00ff017b82 */ /* 0x000e300000000800 */
[----:B------:R-:W1:Y:S01]  /*0010*/  S2UR UR40, SR_CTAID.X ;  /* 0x00000000002879c3 */ /* 0x000e620000002500 */
[----:B------:R-:W2:Y:S01]  /*0020*/  LDCU.128 UR36, c[0x0][0x390] ;  /* 0x00007200ff2477ac */ /* 0x000ea20008000c00 */
[----:B------:R-:W3:Y:S01]  /*0030*/  S2R R3, SR_TID.X ;  /* 0x0000000000037919 */ /* 0x000ee20000002100 */
[----:B------:R-:W-:Y:S01]  /*0040*/  MOV R6, 0x0 ;  /* 0x0000000000067802 */ /* 0x000fe20000000f00 */
[----:B------:R-:W4:Y:S04]  /*0050*/  S2R R27, SR_TID.Y ;  /* 0x00000000001b7919 */ /* 0x000f280000002200 */
[----:B------:R-:W5:Y:S08]  /*0060*/  S2UR UR41, SR_CTAID.Y ;  /* 0x00000000002979c3 */ /* 0x000f700000002600 */
[----:B------:R-:W0:Y:S01]  /*0070*/  LDC.64 R6, c[0x4][R6] ;  /* 0x0100000006067b82 */ /* 0x000e220000000a00 */
[----:B--2---:R-:W-:-:S02]  /*0080*/  ULEA UR42, UP0, UR36, 0x4, 0x2 ;  /* 0x00000004242a7891 */ /* 0x004fc4000f8010ff */
[----:B-1----:R-:W-:-:S04]  /*0090*/  UIMAD.WIDE.U32 UR6, UR40, UR36, URZ ;  /* 0x00000024280672a5 */ /* 0x002fc8000f8e00ff */
[----:B------:R-:W-:Y:S01]  /*00a0*/  MOV R4, UR42 ;  /* 0x0000002a00047c02 */ /* 0x000fe20008000f00 */
[----:B------:R-:W-:Y:S02]  /*00b0*/  UIMAD UR5, UR40, UR37, UR7 ;  /* 0x00000025280572a4 */ /* 0x000fe4000f8e0207 */
[----:B------:R-:W-:Y:S01]  /*00c0*/  IMAD.U32 R19, RZ, RZ, UR7 ;  /* 0x00000007ff137e24 */ /* 0x000fe2000f8e00ff */
[----:B-----5:R-:W-:Y:S01]  /*00d0*/  UIMAD.WIDE.U32 UR8, UR41, UR36, URZ ;  /* 0x00000024290872a5 */ /* 0x020fe2000f8e00ff */
[----:B------:R-:W-:Y:S01]  /*00e0*/  IMAD.U32 R18, RZ, RZ, UR6 ;  /* 0x00000006ff127e24 */ /* 0x000fe2000f8e00ff */
[----:B------:R-:W-:Y:S01]  /*00f0*/  ULEA.HI.X UR36, UR36, URZ, UR37, 0x2, UP0 ;  /* 0x000000ff24247291 */ /* 0x000fe200080f1425 */
[----:B------:R-:W-:Y:S01]  /*0100*/  IMAD.U32 R19, RZ, RZ, UR5 ;  /* 0x00000005ff137e24 */ /* 0x000fe2000f8e00ff */
[----:B------:R-:W-:Y:S02]  /*0110*/  UIMAD UR4, UR41, UR37, UR9 ;  /* 0x00000025290472a4 */ /* 0x000fe4000f8e0209 */
[----:B------:R-:W-:-:S02]  /*0120*/  IMAD.U32 R17, RZ, RZ, UR9 ;  /* 0x00000009ff117e24 */ /* 0x000fc4000f8e00ff */
[----:B------:R-:W-:Y:S02]  /*0130*/  IMAD.U32 R16, RZ, RZ, UR8 ;  /* 0x00000008ff107e24 */ /* 0x000fe4000f8e00ff */
[----:B------:R-:W-:Y:S02]  /*0140*/  IMAD.U32 R17, RZ, RZ, UR4 ;  /* 0x00000004ff117e24 */ /* 0x000fe4000f8e00ff */
[----:B---3--:R-:W-:-:S04]  /*0150*/  IMAD.WIDE.U32 R18, R3, UR38, R18 ;  /* 0x0000002603127c25 */ /* 0x008fc8000f8e0012 */
[----:B----4-:R-:W-:-:S04]  /*0160*/  IMAD.WIDE.U32 R16, R27, UR38, R16 ;  /* 0x000000261b107c25 */ /* 0x010fc8000f8e0010 */
[----:B------:R-:W-:Y:S02]  /*0170*/  IMAD R26, R3, UR39, R19 ;  /* 0x00000027031a7c24 */ /* 0x000fe4000f8e0213 */
[----:B------:R-:W-:Y:S02]  /*0180*/  IMAD R2, R27, UR39, R17 ;  /* 0x000000271b027c24 */ /* 0x000fe4000f8e0211 */
[----:B------:R-:W-:-:S07]  /*0190*/  IMAD.U32 R5, RZ, RZ, UR36 ;  /* 0x00000024ff057e24 */ /* 0x000fce000f8e00ff */
[----:B------:R-:W-:-:S07]  /*01a0*/  LEPC R20, `(.L_x_0) ;  /* 0x000000001014794e */ /* 0x000fce0000000000 */
[----:B0-----:R-:W-:Y:S05]  /*01b0*/  CALL.ABS.NOINC R6 ;  /* 0x0000000006007343 */ /* 0x001fea0003c00000 */
.L_x_0:
[----:B------:R-:W-:Y:S01]  /*01c0*/  MOV R6, 0x0 ;  /* 0x0000000000067802 */ /* 0x000fe20000000f00 */
[----:B------:R-:W-:Y:S02]  /*01d0*/  IMAD.MOV.U32 R24, RZ, RZ, R4 ;  /* 0x000000ffff187224 */ /* 0x000fe400078e0004 */
[----:B------:R-:W-:Y:S02]  /*01e0*/  IMAD.MOV.U32 R25, RZ, RZ, R5 ;  /* 0x000000ffff197224 */ /* 0x000fe400078e0005 */
[----:B------:R-:W-:Y:S01]  /*01f0*/  IMAD.U32 R4, RZ, RZ, UR42 ;  /* 0x0000002aff047e24 */ /* 0x000fe2000f8e00ff */
[----:B------:R-:W0:Y:S01]  /*0200*/  LDC.64 R6, c[0x4][R6] ;  /* 0x0100000006067b82 */ /* 0x000e220000000a00 */
[----:B------:R-:W-:-:S07]  /*0210*/  IMAD.U32 R5, RZ, RZ, UR36 ;  /* 0x00000024ff057e24 */ /* 0x000fce000f8e00ff */
[----:B------:R-:W-:-:S07]  /*0220*/  LEPC R20, `(.L_x_1) ;  /* 0x000000001014794e */ /* 0x000fce0000000000 */
[----:B0-----:R-:W-:Y:S05]  /*0230*/  CALL.ABS.NOINC R6 ;  /* 0x0000000006007343 */ /* 0x001fea0003c00000 */
.L_x_1:
[----:B------:R-:W0:Y:S01]  /*0240*/  LDC.64 R6, c[0x0][0x358] ;  /* 0x0000d600ff067b82 */ /* 0x000e220000000a00 */
[----:B------:R-:W-:Y:S01]  /*0250*/  HFMA2 R3, -RZ, RZ, 0, 0 ;  /* 0x00000000ff037431 */ /* 0x000fe200000001ff */
[----:B------:R-:W-:Y:S01]  /*0260*/  BSSY.RECONVERGENT B0, `(.L_x_2) ;  /* 0x0000011000007945 */ /* 0x000fe20003800200 */
[----:B------:R-:W-:Y:S02]  /*0270*/  IMAD.MOV.U32 R9, RZ, RZ, RZ ;  /* 0x000000ffff097224 */ /* 0x000fe400078e00ff */
[----:B------:R-:W-:Y:S02]  /*0280*/  IMAD.MOV.U32 R0, RZ, RZ, RZ ;  /* 0x000000ffff007224 */ /* 0x000fe400078e00ff */
[----:B------:R-:W-:Y:S01]  /*0290*/  IMAD.MOV.U32 R22, RZ, RZ, R4 ;  /* 0x000000ffff167224 */ /* 0x000fe200078e0004 */
[----:B------:R-:W1:Y:S01]  /*02a0*/  LDC.64 R12, c[0x0][0x390] ;  /* 0x0000e400ff0c7b82 */ /* 0x000e620000000a00 */
[----:B------:R-:W-:-:S07]  /*02b0*/  IMAD.MOV.U32 R23, RZ, RZ, R5 ;  /* 0x000000ffff177224 */ /* 0x000fce00078e0005 */
.L_x_3:
[C---:B------:R-:W-:Y:S01]  /*02c0*/  LEA R4, P0, R9.reuse, R24, 0x2 ;  /* 0x0000001809047211 */ /* 0x040fe200078010ff */
[----:B-1----:R-:W-:Y:S01]  /*02d0*/  IMAD.MOV.U32 R21, RZ, RZ, R12 ;  /* 0x000000ffff157224 */ /* 0x002fe200078e000c */
[----:B0-----:R-:W-:Y:S02]  /*02e0*/  R2UR UR4, R6 ;  /* 0x00000000060472ca */ /* 0x001fe400000e0000 */
[----:B------:R-:W-:Y:S02]  /*02f0*/  LEA.HI.X R5, R9, R25, R0, 0x2, P0 ;  /* 0x0000001909057211 */ /* 0x000fe400000f1400 */
[----:B------:R-:W-:Y:S02]  /*0300*/  IADD3 R9, PT, PT, R3, 0x1, RZ ;  /* 0x0000000103097810 */ /* 0x000fe40007ffe0ff */
[----:B------:R-:W-:Y:S02]  /*0310*/  R2UR UR5, R7 ;  /* 0x00000000070572ca */ /* 0x000fe400000e0000 */
[----:B------:R-:W-:-:S04]  /*0320*/  ISETP.GT.U32.AND P0, PT, R9, R21, PT ;  /* 0x000000150900720c */ /* 0x000fc80003f04070 */
[----:B------:R-:W-:-:S07]  /*0330*/  ISETP.GT.U32.AND.EX P0, PT, RZ, R13, PT, P0 ;  /* 0x0000000dff00720c */ /* 0x000fce0003f04100 */
[----:B------:R0:W-:Y:S02]  /*0340*/  ST.E desc[UR4][R4.64], R3 ;  /* 0x0000000304007985 */ /* 0x0001e4000c101904 */
[----:B0-----:R-:W-:-:S04]  /*0350*/  IMAD.MOV.U32 R3, RZ, RZ, R9 ;  /* 0x000000ffff037224 */ /* 0x001fc800078e0009 */
[----:B------:R-:W-:Y:S05]  /*0360*/  @!P0 BRA `(.L_x_3) ;  /* 0xfffffffc00d48947 */ /* 0x000fea000383ffff */
[----:B------:R-:W-:Y:S05]  /*0370*/  BSYNC.RECONVERGENT B0 ;  /* 0x0000000000007941 */ /* 0x000fea0003800200 */
.L_x_2:
[----:B------:R-:W-:Y:S01]  /*0380*/  ISETP.NE.U32.AND P0, PT, R21, RZ, PT ;  /* 0x000000ff1500720c */ /* 0x000fe20003f05070 */
[----:B------:R-:W-:Y:S03]  /*0390*/  BSSY.RECONVERGENT B0, `(.L_x_4) ;  /* 0x000004c000007945 */ /* 0x000fe60003800200 */
[----:B------:R-:W-:-:S13]  /*03a0*/  ISETP.NE.AND.EX P0, PT, R13, RZ, PT, P0 ;  /* 0x000000ff0d00720c */ /* 0x000fda0003f05300 */
[----:B------:R-:W-:Y:S05]  /*03b0*/  @!P0 BRA `(.L_x_5) ;  /* 0x0000000400248947 */ /* 0x000fea0003800000 */
[----:B------:R-:W-:Y:S01]  /*03c0*/  IMAD.MOV.U32 R10, RZ, RZ, R22 ;  /* 0x000000ffff0a7224 */ /* 0x000fe200078e0016 */
[----:B------:R-:W-:Y:S01]  /*03d0*/  MOV R5, RZ ;  /* 0x000000ff00057202 */ /* 0x000fe20000000f00 */
[----:B------:R-:W-:Y:S02]  /*03e0*/  IMAD.MOV.U32 R11, RZ, RZ, R23 ;  /* 0x000000ffff0b7224 */ /* 0x000fe400078e0017 */
[----:B------:R-:W-:Y:S02]  /*03f0*/  IMAD.MOV.U32 R4, RZ, RZ, 0x1 ;  /* 0x00000001ff047424 */ /* 0x000fe400078e00ff */
[----:B------:R-:W-:-:S07]  /*0400*/  IMAD.MOV.U32 R0, RZ, RZ, 0x1 ;  /* 0x00000001ff007424 */ /* 0x000fce00078e00ff */
.L_x_8:
[----:B------:R-:W-:Y:S01]  /*0410*/  R2UR UR6, R6 ;  /* 0x00000000060672ca */ /* 0x000fe200000e0000 */
[----:B------:R-:W-:Y:S01]  /*0420*/  VIADD R13, R4, 0xffffffff ;  /* 0xffffffff040d7836 */ /* 0x000fe20000000000 */
[C---:B------:R-:W-:Y:S01]  /*0430*/  R2UR UR7, R7.reuse ;  /* 0x00000000070772ca */ /* 0x040fe200000e0000 */
[----:B------:R-:W0:Y:S01]  /*0440*/  LDCU.64 UR4, c[0x0][0x388] ;  /* 0x00007100ff0477ac */ /* 0x000e220008000a00 */
[----:B------:R-:W-:Y:S01]  /*0450*/  R2UR UR8, R6 ;  /* 0x00000000060872ca */ /* 0x000fe200000e0000 */
[----:B------:R-:W-:Y:S01]  /*0460*/  HFMA2 R3, -RZ, RZ, 0, 0 ;  /* 0x00000000ff037431 */ /* 0x000fe200000001ff */
[----:B------:R-:W-:Y:S01]  /*0470*/  R2UR UR9, R7 ;  /* 0x00000000070972ca */ /* 0x000fe200000e0000 */
[----:B------:R-:W-:Y:S01]  /*0480*/  BSSY.RECONVERGENT B1, `(.L_x_6) ;  /* 0x0000035000017945 */ /* 0x000fe20003800200 */
[----:B------:R-:W-:Y:S02]  /*0490*/  IMAD.MOV.U32 R22, RZ, RZ, R24 ;  /* 0x000000ffff167224 */ /* 0x000fe400078e0018 */
[----:B------:R-:W-:-:S02]  /*04a0*/  IMAD.MOV.U32 R23, RZ, RZ, R25 ;  /* 0x000000ffff177224 */ /* 0x000fc400078e0019 */
[----:B------:R-:W-:-:S03]  /*04b0*/  IMAD.MOV.U32 R12, RZ, RZ, 0x1 ;  /* 0x00000001ff0c7424 */ /* 0x000fc600078e00ff */
[----:B------:R1:W-:Y:S04]  /*04c0*/  ST.E desc[UR6][R24.64], R13 ;  /* 0x0000000d18007985 */ /* 0x0003e8000c101906 */
[----:B------:R2:W-:Y:S01]  /*04d0*/  ST.E desc[UR8][R10.64], R4 ;  /* 0x000000040a007985 */ /* 0x0005e2000c101908 */
[----:B0-----:R-:W-:Y:S01]  /*04e0*/  IADD3 R8, P0, P1, R16, UR4, R0 ;  /* 0x0000000410087c10 */ /* 0x001fe2000f91e000 */
[----:B------:R-:W-:-:S03]  /*04f0*/  IMAD.MOV.U32 R0, RZ, RZ, 0x1 ;  /* 0x00000001ff007424 */ /* 0x000fc600078e00ff */
[----:B------:R-:W-:Y:S01]  /*0500*/  IADD3.X R9, PT, PT, R2, UR5, R5, P0, P1 ;  /* 0x0000000502097c10 */ /* 0x000fe200087e2405 */
[----:B-1----:R-:W-:Y:S02]  /*0510*/  IMAD.MOV.U32 R24, RZ, RZ, R10 ;  /* 0x000000ffff187224 */ /* 0x002fe400078e000a */
[----:B------:R-:W-:-:S07]  /*0520*/  IMAD.MOV.U32 R25, RZ, RZ, R11 ;  /* 0x000000ffff197224 */ /* 0x000fce00078e000b */
.L_x_7:
[----:B------:R-:W-:Y:S01]  /*0530*/  IMAD.SHL.U32 R29, R12, 0x4, RZ ;  /* 0x000000040c1d7824 */ /* 0x000fe200078e00ff */
[----:B------:R-:W-:Y:S01]  /*0540*/  R2UR UR6, R6 ;  /* 0x00000000060672ca */ /* 0x000fe200000e0000 */
[----:B------:R-:W-:Y:S01]  /*0550*/  VIADD R14, R0, 0xffffffff ;  /* 0xffffffff000e7836 */ /* 0x000fe20000000000 */
[C---:B------:R-:W-:Y:S02]  /*0560*/  R2UR UR7, R7.reuse ;  /* 0x00000000070772ca */ /* 0x040fe400000e0000 */
[----:B------:R-:W-:Y:S02]  /*0570*/  R2UR UR4, R6 ;  /* 0x00000000060472ca */ /* 0x000fe400000e0000 */
[----:B------:R-:W-:Y:S02]  /*0580*/  R2UR UR5, R7 ;  /* 0x00000000070572ca */ /* 0x000fe400000e0000 */
[----:B------:R-:W-:Y:S02]  /*0590*/  SHF.L.U64.HI R15, R12, 0x2, R3 ;  /* 0x000000020c0f7819 */ /* 0x000fe40000010203 */
[----:B--2---:R-:W-:Y:S01]  /*05a0*/  IADD3 R10, P0, PT, R22, R29, RZ ;  /* 0x0000001d160a7210 */ /* 0x004fe20007f1e0ff */
[----:B------:R-:W-:-:S04]  /*05b0*/  IMAD.WIDE.U32 R20, R14, 0x4, R24 ;  /* 0x000000040e147825 */ /* 0x000fc800078e0018 */
[----:B------:R-:W-:-:S04]  /*05c0*/  IMAD.X R11, R23, 0x1, R15, P0 ;  /* 0x00000001170b7824 */ /* 0x000fc800000e060f */
[----:B------:R-:W2:Y:S01]  /*05d0*/  LD.E R21, desc[UR4][R20.64] ;  /* 0x0000000414157980 */ /* 0x000ea2000c101900 */
[----:B------:R-:W0:Y:S03]  /*05e0*/  LDCU.64 UR4, c[0x0][0x380] ;  /* 0x00007000ff0477ac */ /* 0x000e260008000a00 */
[----:B------:R-:W3:Y:S01]  /*05f0*/  LD.E R10, desc[UR6][R10.64] ;  /* 0x000000060a0a7980 */ /* 0x000ee2000c101900 */
[----:B------:R-:W-:Y:S02]  /*0600*/  R2UR UR8, R6 ;  /* 0x00000000060872ca */ /* 0x000fe400000e0000 */
[----:B------:R-:W-:Y:S02]  /*0610*/  R2UR UR9, R7 ;  /* 0x00000000070972ca */ /* 0x000fe400000e0000 */
[----:B0-----:R-:W-:-:S11]  /*0620*/  IADD3 R12, P1, P2, R18, UR4, R12 ;  /* 0x00000004120c7c10 */ /* 0x001fd6000fa3e00c */
[----:B------:R-:W4:Y:S01]  /*0630*/  LDG.E.U8 R20, desc[UR8][R8.64+-0x1] ;  /* 0xffffff0808147981 */ /* 0x000f22000c1e1100 */
[----:B------:R-:W-:Y:S02]  /*0640*/  R2UR UR4, R6 ;  /* 0x00000000060472ca */ /* 0x000fe400000e0000 */
[----:B--2---:R-:W-:Y:S01]  /*0650*/  IADD3 R13, PT, PT, R21, 0x1, RZ ;  /* 0x00000001150d7810 */ /* 0x004fe20007ffe0ff */
[----:B---3--:R-:W-:-:S05]  /*0660*/  VIADD R28, R10, 0x1 ;  /* 0x000000010a1c7836 */ /* 0x008fca0000000000 */
[----:B------:R-:W-:Y:S02]  /*0670*/  ISETP.GE.U32.AND P0, PT, R13, R28, PT ;  /* 0x0000001c0d00720c */ /* 0x000fe40003f06070 */
[----:B------:R-:W-:Y:S02]  /*0680*/  IADD3.X R13, PT, PT, R26, UR5, R3, P1, P2 ;  /* 0x000000051a0d7c10 */ /* 0x000fe40008fe4403 */
[----:B------:R-:W-:-:S03]  /*0690*/  R2UR UR5, R7 ;  /* 0x00000000070572ca */ /* 0x000fc600000e0000 */
[----:B------:R0:W4:Y:S01]  /*06a0*/  LDG.E.U8 R12, desc[UR6][R12.64+-0x1] ;  /* 0xffffff060c0c7981 */ /* 0x000122000c1e1100 */
[----:B------:R-:W-:Y:S01]  /*06b0*/  SEL R21, R21, R10, !P0 ;  /* 0x0000000a15157207 */ /* 0x000fe20004000000 */
[----:B------:R-:W-:-:S08]  /*06c0*/  IMAD.WIDE.U32 R10, R14, 0x4, R22 ;  /* 0x000000040e0a7825 */ /* 0x000fd000078e0016 */
[----:B------:R-:W2:Y:S01]  /*06d0*/  LD.E R10, desc[UR4][R10.64] ;  /* 0x000000040a0a7980 */ /* 0x000ea2000c101900 */
[----:B------:R-:W0:Y:S01]  /*06e0*/  LDCU.64 UR4, c[0x0][0x390] ;  /* 0x00007200ff0477ac */ /* 0x000e220008000a00 */
[----:B------:R-:W-:-:S05]  /*06f0*/  IADD3 R14, P1, PT, R24, R29, RZ ;  /* 0x0000001d180e7210 */ /* 0x000fca0007f3e0ff */
[----:B------:R-:W-:Y:S02]  /*0700*/  IMAD.X R15, R25, 0x1, R15, P1 ;  /* 0x00000001190f7824 */ /* 0x000fe400008e060f */
[----:B0-----:R-:W-:Y:S01]  /*0710*/  IMAD.U32 R13, RZ, RZ, UR5 ;  /* 0x00000005ff0d7e24 */ /* 0x001fe2000f8e00ff */
[----:B----4-:R-:W-:Y:S02]  /*0720*/  ISETP.NE.AND P0, PT, R12, R20, PT ;  /* 0x000000140c00720c */ /* 0x010fe40003f05270 */
[----:B------:R-:W-:Y:S01]  /*0730*/  IADD3 R12, PT, PT, R0, 0x1, RZ ;  /* 0x00000001000c7810 */ /* 0x000fe20007ffe0ff */
[----:B--2---:R-:W-:-:S10]  /*0740*/  VIADD R20, R10, 0x1 ;  /* 0x000000010a147836 */ /* 0x004fd40000000000 */
[----:B------:R-:W-:-:S05]  /*0750*/  @!P0 IMAD.MOV R20, RZ, RZ, R10 ;  /* 0x000000ffff148224 */ /* 0x000fca00078e020a */
[----:B------:R-:W-:Y:S01]  /*0760*/  VIADDMNMX.U32 R29, R21, 0x1, R20, PT ;  /* 0x00000001151d7846 */ /* 0x000fe20003800014 */
[----:B------:R-:W-:-:S05]  /*0770*/  IMAD.U32 R21, RZ, RZ, UR4 ;  /* 0x00000004ff157e24 */ /* 0x000fca000f8e00ff */
[----:B------:R-:W-:-:S04]  /*0780*/  ISETP.GT.U32.AND P0, PT, R12, R21, PT ;  /* 0x000000150c00720c */ /* 0x000fc80003f04070 */
[----:B------:R-:W-:Y:S01]  /*0790*/  ISETP.GT.U32.AND.EX P0, PT, RZ, R13, PT, P0 ;  /* 0x0000000dff00720c */ /* 0x000fe20003f04100 */
[----:B------:R0:W-:Y:S01]  /*07a0*/  ST.E desc[UR6][R14.64], R29 ;  /* 0x0000001d0e007985 */ /* 0x0001e2000c101906 */
[----:B------:R-:W-:-:S11]  /*07b0*/  IMAD.MOV.U32 R0, RZ, RZ, R12 ;  /* 0x000000ffff007224 */ /* 0x000fd600078e000c */
[----:B0-----:R-:W-:Y:S05]  /*07c0*/  @!P0 BRA `(.L_x_7) ;  /* 0xfffffffc00588947 */ /* 0x001fea000383ffff */
[----:B------:R-:W-:Y:S05]  /*07d0*/  BSYNC.RECONVERGENT B1 ;  /* 0x0000000000017941 */ /* 0x000fea0003800200 */
.L_x_6:
[----:B------:R-:W-:Y:S02]  /*07e0*/  VIADD R0, R4, 0x1 ;  /* 0x0000000104007836 */ /* 0x000fe40000000000 */
[----:B------:R-:W-:Y:S02]  /*07f0*/  IMAD.MOV.U32 R10, RZ, RZ, R22 ;  /* 0x000000ffff0a7224 */ /* 0x000fe400078e0016 */
[----:B------:R-:W-:Y:S01]  /*0800*/  IMAD.MOV.U32 R11, RZ, RZ, R23 ;  /* 0x000000ffff0b7224 */ /* 0x000fe200078e0017 */
[----:B------:R-:W-:Y:S02]  /*0810*/  ISETP.GT.U32.AND P0, PT, R0, R21, PT ;  /* 0x000000150000720c */ /* 0x000fe40003f04070 */
[----:B------:R-:W-:Y:S02]  /*0820*/  MOV R4, R0 ;  /* 0x0000000000047202 */ /* 0x000fe40000000f00 */
[----:B------:R-:W-:-:S13]  /*0830*/  ISETP.GT.U32.AND.EX P0, PT, RZ, R13, PT, P0 ;  /* 0x0000000dff00720c */ /* 0x000fda0003f04100 */
[----:B------:R-:W-:Y:S05]  /*0840*/  @!P0 BRA `(.L_x_8) ;  /* 0xfffffff800f08947 */ /* 0x000fea000383ffff */
.L_x_5:
[----:B------:R-:W-:Y:S05]  /*0850*/  BSYNC.RECONVERGENT B0 ;  /* 0x0000000000007941 */ /* 0x000fea0003800200 */
.L_x_4:
[----:B------:R-:W0:Y:S01]  /*0860*/  LDC R0, c[0x0][0x364] ;  /* 0x0000d900ff007b82 */ /* 0x000e220000000800 */
[----:B------:R-:W1:Y:S01]  /*0870*/  S2R R8, SR_TID.X ;  /* 0x0000000000087919 */ /* 0x000e620000002100 */
[C---:B------:R-:W-:Y:S02]  /*0880*/  R2UR UR6, R6.reuse ;  /* 0x00000000060672ca */ /* 0x040fe400000e0000 */
[C---:B------:R-:W-:Y:S02]  /*0890*/  R2UR UR7, R7.reuse ;  /* 0x00000000070772ca */ /* 0x040fe400000e0000 */
[----:B------:R-:W-:Y:S02]  /*08a0*/  R2UR UR5, R7 ;  /* 0x00000000070572ca */ /* 0x000fe400000e0000 */
[----:B------:R-:W2:Y:S01]  /*08b0*/  LDC R4, c[0x0][0x370] ;  /* 0x0000dc00ff047b82 */ /* 0x000ea20000000800 */
[----:B------:R-:W1:Y:S01]  /*08c0*/  LDCU UR4, c[0x0][0x360] ;  /* 0x00006c00ff0477ac */ /* 0x000e620008000800 */
[----:B------:R-:W-:-:S02]  /*08d0*/  R2UR UR8, R6 ;  /* 0x00000000060872ca */ /* 0x000fc400000e0000 */
[----:B------:R-:W-:-:S04]  /*08e0*/  R2UR UR9, R7 ;  /* 0x00000000070972ca */ /* 0x000fc800000e0000 */
[----:B------:R-:W3:Y:S01]  /*08f0*/  LDC.64 R2, c[0x0][0x3a0] ;  /* 0x0000e800ff027b82 */ /* 0x000ee20000000a00 */
[----:B0-----:R-:W-:-:S04]  /*0900*/  IMAD R27, R0, UR41, R27 ;  /* 0x00000029001b7c24 */ /* 0x001fc8000f8e021b */
[----:B--2---:R-:W-:-:S04]  /*0910*/  IMAD R27, R27, R4, UR40 ;  /* 0x000000281b1b7e24 */ /* 0x004fc8000f8e0204 */
[----:B-1----:R-:W-:Y:S01]  /*0920*/  IMAD R27, R27, UR4, R8 ;  /* 0x000000041b1b7c24 */ /* 0x002fe2000f8e0208 */
[----:B------:R-:W-:Y:S02]  /*0930*/  R2UR UR4, R6 ;  /* 0x00000000060472ca */ /* 0x000fe400000e0000 */
[----:B------:R-:W-:Y:S01]  /*0940*/  LEA R8, P0, R21, R24, 0x2 ;  /* 0x0000001815087211 */ /* 0x000fe200078010ff */
[----:B------:R-:W-:-:S03]  /*0950*/  IMAD R27, R27, 0x3, RZ ;  /* 0x000000031b1b7824 */ /* 0x000fc600078e02ff */
[----:B------:R-:W-:Y:S01]  /*0960*/  LEA.HI.X R9, R21, R25, R13, 0x2, P0 ;  /* 0x0000001915097211 */ /* 0x000fe200000f140d */
[----:B---3--:R-:W-:-:S05]  /*0970*/  IMAD.WIDE.U32 R2, R27, 0x4, R2 ;  /* 0x000000041b027825 */ /* 0x008fca00078e0002 */
[----:B------:R0:W-:Y:S04]  /*0980*/  STG.E desc[UR6][R2.64], R18 ;  /* 0x0000001202007986 */ /* 0x0001e8000c101906 */
[----:B------:R0:W-:Y:S04]  /*0990*/  STG.E desc[UR4][R2.64+0x4], R16 ;  /* 0x0000041002007986 */ /* 0x0001e8000c101904 */
[----:B------:R-:W2:Y:S01]  /*09a0*/  LD.E R9, desc[UR8][R8.64] ;  /* 0x0000000808097980 */ /* 0x000ea2000c101900 */
[----:B------:R-:W-:Y:S01]  /*09b0*/  MOV R17, 0x8 ;  /* 0x0000000800117802 */ /* 0x000fe20000000f00 */
[----:B------:R-:W-:-:S02]  /*09c0*/  IMAD.MOV.U32 R4, RZ, RZ, R24 ;  /* 0x000000ffff047224 */ /* 0x000fc400078e0018 */
[----:B------:R-:W-:Y:S01]  /*09d0*/  IMAD.MOV.U32 R5, RZ, RZ, R25 ;  /* 0x000000ffff057224 */ /* 0x000fe200078e0019 */
[----:B------:R0:W1:Y:S02]  /*09e0*/  LDC.64 R6, c[0x4][R17] ;  /* 0x0100000011067b82 */ /* 0x0000640000000a00 */
[----:B-12---:R0:W-:Y:S04]  /*09f0*/  STG.E desc[UR4][R2.64+0x8], R9 ;  /* 0x0000080902007986 */ /* 0x0061e8000c101904 */
[----:B------:R-:W-:-:S07]  /*0a00*/  LEPC R20, `(.L_x_9) ;  /* 0x000000001014794e */ /* 0x000fce0000000000 */
[----:B0-----:R-:W-:Y:S05]  /*0a10*/  CALL.ABS.NOINC R6 ;  /* 0x0000000006007343 */ /* 0x001fea0003c00000 */
.L_x_9:
[----:B------:R0:W1:Y:S01]  /*0a20*/  LDC.64 R2, c[0x4][R17] ;  /* 0x0100000011027b82 */ /* 0x0000620000000a00 */
[----:B------:R-:W-:Y:S02]  /*0a30*/  IMAD.MOV.U32 R4, RZ, RZ, R22 ;  /* 0x000000ffff047224 */ /* 0x000fe400078e0016 */
[----:B------:R-:W-:-:S07]  /*0a40*/  IMAD.MOV.U32 R5, RZ, RZ, R23 ;  /* 0x000000ffff057224 */ /* 0x000fce00078e0017 */
[----:B------:R-:W-:-:S07]  /*0a50*/  LEPC R20, `(.L_x_10) ;  /* 0x000000001014794e */ /* 0x000fce0000000000 */
[----:B01----:R-:W-:Y:S05]  /*0a60*/  CALL.ABS.NOINC R2 ;  /* 0x0000000002007343 */ /* 0x003fea0003c00000 */
.L_x_10:
[----:B------:R-:W-:Y:S05]  /*0a70*/  EXIT ;  /* 0x000000000000794d */ /* 0x000fea0003800000 */
.L_x_11:
[----:B------:R-:W-:-:S00]  /*0a80*/  BRA `(.L_x_11) ;  /* 0xfffffffc00fc7947 */ /* 0x000fc0000383ffff */
[----:B------:R-:W-:-:S00]  /*0a90*/  NOP ;  /* 0x0000000000007918 */ /* 0x000fc00000000000 */
        /* <DEDUP_REMOVED lines=14> */
.L_x_12:


//--------------------- .nv.shared.reserved.0     --------------------------
	.section	.nv.shared.reserved.0,"aw",@nobits
	.weak		__nv_reservedSMEM_offset_0_alias
	.size		__nv_reservedSMEM_offset_0_alias, 0, 64
	.other		__nv_reservedSMEM_offset_0_alias,@"STO_CUDA_RESERVED_SHARED STV_DEFAULT"
__nv_reservedSMEM_offset_0_alias:
	.zero		0
	.zero		64


//--------------------- .nv.constant0._Z9EditBlockPcS_mmPj --------------------------
	.section	.nv.constant0._Z9EditBlockPcS_mmPj,"a",@progbits
	.sectionflags	@""
	.align	4
.nv.constant0._Z9EditBlockPcS_mmPj:
	.zero		936


//--------------------- SYMBOLS --------------------------

	.type		.nv.reservedSmem.offset0,@object
	.size		.nv.reservedSmem.offset0,0x4
	.type		malloc,@function
	.type		free,@function
